	.headerflags	@"EF_CUDA_TEXMODE_UNIFIED EF_CUDA_64BIT_ADDRESS EF_CUDA_ACCELERATORS EF_CUDA_SM90 EF_CUDA_VIRTUAL_SM(EF_CUDA_SM90)"
	.elftype	@"ET_EXEC"


//--------------------- .nv.info                  --------------------------
	.section	.nv.info,"",@"SHT_CUDA_INFO"
	.align	4


	//----- nvinfo : EIATTR_REGCOUNT
	.align		4
        /*0000*/ 	.byte	0x04, 0x2f
        /*0002*/ 	.short	(.L_1 - .L_0)
	.align		4
.L_0:
        /*0004*/ 	.word	index@(triton_poi_fused_new_zeros_2)
        /*0008*/ 	.word	0x00000008


	//----- nvinfo : EIATTR_MIN_STACK_SIZE
	.align		4
.L_1:
        /*000c*/ 	.byte	0x04, 0x12
        /*000e*/ 	.short	(.L_3 - .L_2)
	.align		4
.L_2:
        /*0010*/ 	.word	index@(triton_poi_fused_new_zeros_2)
        /*0014*/ 	.word	0x00000000


	//----- nvinfo : EIATTR_FRAME_SIZE
	.align		4
.L_3:
        /*0018*/ 	.byte	0x04, 0x11
        /*001a*/ 	.short	(.L_5 - .L_4)
	.align		4
.L_4:
        /*001c*/ 	.word	index@(triton_poi_fused_new_zeros_2)
        /*0020*/ 	.word	0x00000000


	//----- nvinfo : EIATTR_MIN_STACK_SIZE
	.align		4
.L_5:
        /*0024*/ 	.byte	0x04, 0x12
        /*0026*/ 	.short	(.L_7 - .L_6)
	.align		4
.L_6:
        /*0028*/ 	.word	index@(triton_poi_fused_new_zeros_2)
        /*002c*/ 	.word	0x00000000
.L_7:


//--------------------- .nv.info.triton_poi_fused_new_zeros_2 --------------------------
	.section	.nv.info.triton_poi_fused_new_zeros_2,"",@"SHT_CUDA_INFO"
	.sectionflags	@""
	.align	4


	//----- nvinfo : EIATTR_CUDA_API_VERSION
	.align		4
        /*0000*/ 	.byte	0x04, 0x37
        /*0002*/ 	.short	(.L_9 - .L_8)
.L_8:
        /*0004*/ 	.word	0x0000007c


	//----- nvinfo : EIATTR_KPARAM_INFO
	.align		4
.L_9:
        /*0008*/ 	.byte	0x04, 0x17
        /*000a*/ 	.short	(.L_11 - .L_10)
.L_10:
        /*000c*/ 	.word	0x00000000
        /*0010*/ 	.short	0x0001
        /*0012*/ 	.short	0x0008
        /*0014*/ 	.byte	0x00, 0xf0, 0x11, 0x00


	//----- nvinfo : EIATTR_KPARAM_INFO
	.align		4
.L_11:
        /*0018*/ 	.byte	0x04, 0x17
        /*001a*/ 	.short	(.L_13 - .L_12)
.L_12:
        /*001c*/ 	.word	0x00000000
        /*0020*/ 	.short	0x0000
        /*0022*/ 	.short	0x0000
        /*0024*/ 	.byte	0x00, 0xf4, 0x21, 0x00


	//----- nvinfo : EIATTR_SPARSE_MMA_MASK
	.align		4
.L_13:
        /*0028*/ 	.byte	0x03, 0x50
        /*002a*/ 	.short	0x0000


	//----- nvinfo : EIATTR_MAXREG_COUNT
	.align		4
        /*002c*/ 	.byte	0x03, 0x1b
        /*002e*/ 	.short	0x00ff


	//----- nvinfo : EIATTR_EXIT_INSTR_OFFSETS
	.align		4
        /*0030*/ 	.byte	0x04, 0x1c
        /*0032*/ 	.short	(.L_15 - .L_14)


	//   ....[0]....
.L_14:
        /*0034*/ 	.word	0x00000090


	//   ....[1]....
        /*0038*/ 	.word	0x000000c0


	//----- nvinfo : EIATTR_REQNTID
	.align		4
.L_15:
        /*003c*/ 	.byte	0x04, 0x10
        /*003e*/ 	.short	(.L_17 - .L_16)
.L_16:
        /*0040*/ 	.word	0x00000020
        /*0044*/ 	.word	0x00000001
        /*0048*/ 	.word	0x00000001


	//----- nvinfo : EIATTR_CBANK_PARAM_SIZE
	.align		4
.L_17:
        /*004c*/ 	.byte	0x03, 0x19
        /*004e*/ 	.short	0x000c


	//----- nvinfo : EIATTR_PARAM_CBANK
	.align		4
        /*0050*/ 	.byte	0x04, 0x0a
        /*0052*/ 	.short	(.L_19 - .L_18)
	.align		4
.L_18:
        /*0054*/ 	.word	index@(.nv.constant0.triton_poi_fused_new_zeros_2)
        /*0058*/ 	.short	0x0210
        /*005a*/ 	.short	0x000c


	//----- nvinfo : EIATTR_SW_WAR
	.align		4
.L_19:
        /*005c*/ 	.byte	0x04, 0x36
        /*005e*/ 	.short	(.L_21 - .L_20)
.L_20:
        /*0060*/ 	.word	0x00000008
.L_21:


//--------------------- .nv.callgraph             --------------------------
	.section	.nv.callgraph,"",@"SHT_CUDA_CALLGRAPH"
	.align	4
	.sectionentsize	8
	.align		4
        /*0000*/ 	.word	0x00000000
	.align		4
        /*0004*/ 	.word	0xffffffff
	.align		4
        /*0008*/ 	.word	0x00000000
	.align		4
        /*000c*/ 	.word	0xfffffffe
	.align		4
        /*0010*/ 	.word	0x00000000
	.align		4
        /*0014*/ 	.word	0xfffffffd
	.align		4
        /*0018*/ 	.word	0x00000000
	.align		4
        /*001c*/ 	.word	0xfffffffc


//--------------------- .text.triton_poi_fused_new_zeros_2 --------------------------
	.section	.text.triton_poi_fused_new_zeros_2,"ax",@progbits
	.align	128
        .global         triton_poi_fused_new_zeros_2
        .type           triton_poi_fused_new_zeros_2,@function
        .size           triton_poi_fused_new_zeros_2,(.L_x_1 - triton_poi_fused_new_zeros_2)
        .other          triton_poi_fused_new_zeros_2,@"STO_CUDA_ENTRY STV_DEFAULT"
triton_poi_fused_new_zeros_2:
.text.triton_poi_fused_new_zeros_2:
[----:B------:R-:W0:Y:S02]  /*0000*/  LDC R1, c[0x0][0x28] ;  /* 0x00000a00ff017b82 */ /* 0x000e240000000800 */
[----:B------:R-:W1:Y:S01]  /*0010*/  S2R R4, SR_TID.X ;  /* 0x0000000000047919 */ /* 0x000e620000002100 */
[----:B------:R-:W2:Y:S01]  /*0020*/  LDC.64 R2, c[0x0][0x210] ;  /* 0x00008400ff027b82 */ /* 0x000ea20000000a00 */
[----:B------:R-:W3:Y:S01]  /*0030*/  S2R R5, SR_CTAID.X ;  /* 0x0000000000057919 */ /* 0x000ee20000002500 */
[C---:B-1----:R-:W-:Y:S02]  /*0040*/  LOP3.LUT R0, R4.reuse, 0x3, RZ, 0xc0, !PT ;  /* 0x0000000304007812 */ /* 0x042fe400078ec0ff */
[----:B------:R-:W-:-:S03]  /*0050*/  LOP3.LUT P0, RZ, R4, 0x1c, RZ, 0xc0, !PT ;  /* 0x0000001c04ff7812 */ /* 0x000fc6000780c0ff */
[----:B---3--:R-:W-:-:S04]  /*0060*/  IMAD R5, R5, 0x4, R0 ;  /* 0x0000000405057824 */ /* 0x008fc800078e0200 */
[C---:B--2---:R-:W-:Y:S01]  /*0070*/  IMAD.WIDE R2, R5.reuse, 0x4, R2 ;  /* 0x0000000405027825 */ /* 0x044fe200078e0202 */
[----:B------:R-:W-:-:S13]  /*0080*/  ISETP.LT.AND P0, PT, R5, 0x4, !P0 ;  /* 0x000000040500780c */ /* 0x000fda0004701270 */
[----:B------:R-:W-:Y:S05]  /*0090*/  @!P0 EXIT ;  /* 0x000000000000894d */ /* 0x000fea0003800000 */
[----:B------:R-:W-:Y:S02]  /*00a0*/  ULDC.64 UR4, c[0x0][0x208] ;  /* 0x0000820000047ab9 */ /* 0x000fe40000000a00 */
[----:B------:R-:W-:Y:S01]  /*00b0*/  STG.E desc[UR4][R2.64], RZ ;  /* 0x000000ff02007986 */ /* 0x000fe2000c101904 */
[----:B------:R-:W-:Y:S05]  /*00c0*/  EXIT ;  /* 0x000000000000794d */ /* 0x000fea0003800000 */
.L_x_0:
[----:B------:R-:W-:-:S00]  /*00d0*/  BRA `(.L_x_0) ;  /* 0xfffffffc00fc7947 */ /* 0x000fc0000383ffff */
[----:B------:R-:W-:-:S00]  /*00e0*/  NOP ;  /* 0x0000000000007918 */ /* 0x000fc00000000000 */
        /* <DEDUP_REMOVED lines=9> */
.L_x_1:


//--------------------- .nv.constant0.triton_poi_fused_new_zeros_2 --------------------------
	.section	.nv.constant0.triton_poi_fused_new_zeros_2,"a",@progbits
	.sectionflags	@""
	.align	4
.nv.constant0.triton_poi_fused_new_zeros_2:
	.zero		540
